//
// Generated by NVIDIA NVVM Compiler
//
// Compiler Build ID: CL-36424714
// Cuda compilation tools, release 13.0, V13.0.88
// Based on NVVM 20.0.0
//

.version 9.0
.target sm_100
.address_size 64

	// .globl	_Z40BigBlockInitializationForPositionsKernelPdPiS0_S0_S_S0_

.visible .entry _Z40BigBlockInitializationForPositionsKernelPdPiS0_S0_S_S0_(
	.param .u64 .ptr .align 1 _Z40BigBlockInitializationForPositionsKernelPdPiS0_S0_S_S0__param_0,
	.param .u64 .ptr .align 1 _Z40BigBlockInitializationForPositionsKernelPdPiS0_S0_S_S0__param_1,
	.param .u64 .ptr .align 1 _Z40BigBlockInitializationForPositionsKernelPdPiS0_S0_S_S0__param_2,
	.param .u64 .ptr .align 1 _Z40BigBlockInitializationForPositionsKernelPdPiS0_S0_S_S0__param_3,
	.param .u64 .ptr .align 1 _Z40BigBlockInitializationForPositionsKernelPdPiS0_S0_S_S0__param_4,
	.param .u64 .ptr .align 1 _Z40BigBlockInitializationForPositionsKernelPdPiS0_S0_S_S0__param_5
)
{
	.reg .pred 	%p<7>;
	.reg .b32 	%r<70>;
	.reg .b64 	%rd<63>;
	.reg .b64 	%fd<6>;

	ld.param.u64 	%rd9, [_Z40BigBlockInitializationForPositionsKernelPdPiS0_S0_S_S0__param_0];
	ld.param.u64 	%rd10, [_Z40BigBlockInitializationForPositionsKernelPdPiS0_S0_S_S0__param_1];
	ld.param.u64 	%rd11, [_Z40BigBlockInitializationForPositionsKernelPdPiS0_S0_S_S0__param_2];
	ld.param.u64 	%rd12, [_Z40BigBlockInitializationForPositionsKernelPdPiS0_S0_S_S0__param_3];
	ld.param.u64 	%rd13, [_Z40BigBlockInitializationForPositionsKernelPdPiS0_S0_S_S0__param_4];
	ld.param.u64 	%rd14, [_Z40BigBlockInitializationForPositionsKernelPdPiS0_S0_S_S0__param_5];
	cvta.to.global.u64 	%rd1, %rd13;
	cvta.to.global.u64 	%rd2, %rd9;
	cvta.to.global.u64 	%rd3, %rd10;
	cvta.to.global.u64 	%rd15, %rd12;
	cvta.to.global.u64 	%rd16, %rd11;
	cvta.to.global.u64 	%rd17, %rd14;
	mov.u32 	%r14, %ctaid.x;
	mov.u32 	%r1, %ntid.x;
	mov.u32 	%r68, %tid.x;
	mul.wide.u32 	%rd18, %r14, 4;
	add.s64 	%rd19, %rd17, %rd18;
	ld.global.u32 	%r15, [%rd19];
	mul.wide.s32 	%rd20, %r15, 4;
	add.s64 	%rd21, %rd16, %rd20;
	ld.global.u32 	%r3, [%rd21];
	ld.global.u32 	%r16, [%rd21+4];
	sub.s32 	%r17, %r16, %r3;
	add.s64 	%rd22, %rd15, %rd20;
	ld.global.u32 	%r18, [%rd22];
	mul.lo.s32 	%r19, %r18, 3;
	cvt.s64.s32 	%rd4, %r19;
	mul.lo.s32 	%r4, %r17, 3;
	setp.ge.s32 	%p1, %r68, %r4;
	@%p1 bra 	$L__BB0_6;
	add.s32 	%r20, %r68, %r1;
	max.u32 	%r21, %r20, %r4;
	setp.lt.u32 	%p2, %r20, %r4;
	selp.u32 	%r22, 1, 0, %p2;
	add.s32 	%r23, %r20, %r22;
	sub.s32 	%r24, %r21, %r23;
	div.u32 	%r25, %r24, %r1;
	add.s32 	%r5, %r25, %r22;
	and.b32  	%r26, %r5, 3;
	setp.eq.s32 	%p3, %r26, 3;
	@%p3 bra 	$L__BB0_4;
	cvt.u64.u32 	%rd23, %r68;
	add.s64 	%rd24, %rd4, %rd23;
	shl.b64 	%rd25, %rd24, 3;
	add.s64 	%rd62, %rd1, %rd25;
	mul.wide.u32 	%rd6, %r1, 8;
	add.s32 	%r27, %r5, 1;
	and.b32  	%r28, %r27, 3;
	neg.s32 	%r66, %r28;
$L__BB0_3:
	.pragma "nounroll";
	mul.hi.u32 	%r29, %r68, -1431655765;
	shr.u32 	%r30, %r29, 1;
	add.s32 	%r31, %r30, %r3;
	mul.wide.s32 	%rd26, %r31, 4;
	add.s64 	%rd27, %rd3, %rd26;
	ld.global.u32 	%r32, [%rd27];
	mad.lo.s32 	%r33, %r32, 3, %r68;
	mad.lo.s32 	%r34, %r30, -3, %r33;
	mul.wide.s32 	%rd28, %r34, 8;
	add.s64 	%rd29, %rd2, %rd28;
	ld.global.f64 	%fd1, [%rd29];
	st.global.f64 	[%rd62], %fd1;
	add.s32 	%r68, %r68, %r1;
	add.s64 	%rd62, %rd62, %rd6;
	add.s32 	%r66, %r66, 1;
	setp.ne.s32 	%p4, %r66, 0;
	@%p4 bra 	$L__BB0_3;
$L__BB0_4:
	setp.lt.u32 	%p5, %r5, 3;
	@%p5 bra 	$L__BB0_6;
$L__BB0_5:
	mul.hi.u32 	%r35, %r68, -1431655765;
	shr.u32 	%r36, %r35, 1;
	mul.lo.s32 	%r37, %r36, 3;
	sub.s32 	%r38, %r68, %r37;
	add.s32 	%r39, %r36, %r3;
	mul.wide.s32 	%rd30, %r39, 4;
	add.s64 	%rd31, %rd3, %rd30;
	ld.global.u32 	%r40, [%rd31];
	mad.lo.s32 	%r41, %r40, 3, %r38;
	mul.wide.s32 	%rd32, %r41, 8;
	add.s64 	%rd33, %rd2, %rd32;
	ld.global.f64 	%fd2, [%rd33];
	cvt.u64.u32 	%rd34, %r68;
	add.s64 	%rd35, %rd34, %rd4;
	shl.b64 	%rd36, %rd35, 3;
	add.s64 	%rd37, %rd1, %rd36;
	st.global.f64 	[%rd37], %fd2;
	add.s32 	%r42, %r68, %r1;
	mul.hi.u32 	%r43, %r42, -1431655765;
	shr.u32 	%r44, %r43, 1;
	mul.lo.s32 	%r45, %r44, 3;
	sub.s32 	%r46, %r42, %r45;
	add.s32 	%r47, %r44, %r3;
	mul.wide.s32 	%rd38, %r47, 4;
	add.s64 	%rd39, %rd3, %rd38;
	ld.global.u32 	%r48, [%rd39];
	mad.lo.s32 	%r49, %r48, 3, %r46;
	mul.wide.s32 	%rd40, %r49, 8;
	add.s64 	%rd41, %rd2, %rd40;
	ld.global.f64 	%fd3, [%rd41];
	cvt.u64.u32 	%rd42, %r42;
	add.s64 	%rd43, %rd42, %rd4;
	shl.b64 	%rd44, %rd43, 3;
	add.s64 	%rd45, %rd1, %rd44;
	st.global.f64 	[%rd45], %fd3;
	add.s32 	%r50, %r42, %r1;
	mul.hi.u32 	%r51, %r50, -1431655765;
	shr.u32 	%r52, %r51, 1;
	mul.lo.s32 	%r53, %r52, 3;
	sub.s32 	%r54, %r50, %r53;
	add.s32 	%r55, %r52, %r3;
	mul.wide.s32 	%rd46, %r55, 4;
	add.s64 	%rd47, %rd3, %rd46;
	ld.global.u32 	%r56, [%rd47];
	mad.lo.s32 	%r57, %r56, 3, %r54;
	mul.wide.s32 	%rd48, %r57, 8;
	add.s64 	%rd49, %rd2, %rd48;
	ld.global.f64 	%fd4, [%rd49];
	cvt.u64.u32 	%rd50, %r50;
	add.s64 	%rd51, %rd50, %rd4;
	shl.b64 	%rd52, %rd51, 3;
	add.s64 	%rd53, %rd1, %rd52;
	st.global.f64 	[%rd53], %fd4;
	add.s32 	%r58, %r50, %r1;
	mul.hi.u32 	%r59, %r58, -1431655765;
	shr.u32 	%r60, %r59, 1;
	mul.lo.s32 	%r61, %r60, 3;
	sub.s32 	%r62, %r58, %r61;
	add.s32 	%r63, %r60, %r3;
	mul.wide.s32 	%rd54, %r63, 4;
	add.s64 	%rd55, %rd3, %rd54;
	ld.global.u32 	%r64, [%rd55];
	mad.lo.s32 	%r65, %r64, 3, %r62;
	mul.wide.s32 	%rd56, %r65, 8;
	add.s64 	%rd57, %rd2, %rd56;
	ld.global.f64 	%fd5, [%rd57];
	cvt.u64.u32 	%rd58, %r58;
	add.s64 	%rd59, %rd58, %rd4;
	shl.b64 	%rd60, %rd59, 3;
	add.s64 	%rd61, %rd1, %rd60;
	st.global.f64 	[%rd61], %fd5;
	add.s32 	%r68, %r58, %r1;
	setp.lt.s32 	%p6, %r68, %r4;
	@%p6 bra 	$L__BB0_5;
$L__BB0_6:
	ret;

}


// ===== COMPILED SASS (sm_100) =====

	.target	sm_100

	.elftype	@"ET_EXEC"


//--------------------- .note.nv.tkinfo           --------------------------
	.section	.note.nv.tkinfo,"",@"SHT_NOTE"
	.sectionflags	@"SHF_NOTE_NV_TKINFO"
	.tkinfo
        /*0018*/ 	.word	0x00000002
        /*0030*/ 	.string	""
        /*0030*/ 	.string	"ptxas"
        /*0030*/ 	.string	"Cuda compilation tools, release 13.0, V13.0.88"
        /*0030*/ 	.string	"Build cuda_13.0.r13.0/compiler.36424714_0"
        /*0030*/ 	.string	"-arch sm_100 -m 64 "



//--------------------- .note.nv.cuinfo           --------------------------
	.section	.note.nv.cuinfo,"",@"SHT_NOTE"
	.sectionflags	@"SHF_NOTE_NV_CUINFO"
        /*0018*/ 	.short	0x0002
        /*001a*/ 	.short	0x0064
        /*001c*/ 	.short	0x0082
	.zero		2


//--------------------- .nv.info                  --------------------------
	.section	.nv.info,"",@"SHT_CUDA_INFO"
	.align	4


	//----- nvinfo : EIATTR_REGCOUNT
	.align		4
        /*0000*/ 	.byte	0x04, 0x2f
        /*0002*/ 	.short	(.L_1 - .L_0)
	.align		4
.L_0:
        /*0004*/ 	.word	index@(_Z40BigBlockInitializationForPositionsKernelPdPiS0_S0_S_S0_)
        /*0008*/ 	.word	0x0000001a


	//----- nvinfo : EIATTR_FRAME_SIZE
	.align		4
.L_1:
        /*000c*/ 	.byte	0x04, 0x11
        /*000e*/ 	.short	(.L_3 - .L_2)
	.align		4
.L_2:
        /*0010*/ 	.word	index@(_Z40BigBlockInitializationForPositionsKernelPdPiS0_S0_S_S0_)
        /*0014*/ 	.word	0x00000000


	//----- nvinfo : EIATTR_MIN_STACK_SIZE
	.align		4
.L_3:
        /*0018*/ 	.byte	0x04, 0x12
        /*001a*/ 	.short	(.L_5 - .L_4)
	.align		4
.L_4:
        /*001c*/ 	.word	index@(_Z40BigBlockInitializationForPositionsKernelPdPiS0_S0_S_S0_)
        /*0020*/ 	.word	0x00000000
.L_5:


//--------------------- .nv.compat                --------------------------
	.section	.nv.compat,"",@"SHT_CUDA_COMPAT_INFO"
	.align	4
        /*0000*/ 	.byte	0x02, 0x09, 0x00, 0x00, 0x02, 0x02, 0x01, 0x00, 0x02, 0x05, 0x05, 0x00, 0x03, 0x07, 0x01, 0x01
        /*0010*/ 	.byte	0x02, 0x03, 0x00, 0x00, 0x02, 0x06, 0x01, 0x00, 0x04, 0x0b, 0x08, 0x00, 0x09, 0x00, 0x00, 0x00
        /*0020*/ 	.byte	0x00, 0x00, 0x00, 0x00


//--------------------- .nv.info._Z40BigBlockInitializationForPositionsKernelPdPiS0_S0_S_S0_ --------------------------
	.section	.nv.info._Z40BigBlockInitializationForPositionsKernelPdPiS0_S0_S_S0_,"",@"SHT_CUDA_INFO"
	.sectionflags	@""
	.align	4


	//----- nvinfo : EIATTR_CUDA_API_VERSION
	.align		4
        /*0000*/ 	.byte	0x04, 0x37
        /*0002*/ 	.short	(.L_7 - .L_6)
.L_6:
        /*0004*/ 	.word	0x00000082


	//----- nvinfo : EIATTR_KPARAM_INFO
	.align		4
.L_7:
        /*0008*/ 	.byte	0x04, 0x17
        /*000a*/ 	.short	(.L_9 - .L_8)
.L_8:
        /*000c*/ 	.word	0x00000000
        /*0010*/ 	.short	0x0005
        /*0012*/ 	.short	0x0028
        /*0014*/ 	.byte	0x00, 0xf5, 0x21, 0x00


	//----- nvinfo : EIATTR_KPARAM_INFO
	.align		4
.L_9:
        /*0018*/ 	.byte	0x04, 0x17
        /*001a*/ 	.short	(.L_11 - .L_10)
.L_10:
        /*001c*/ 	.word	0x00000000
        /*0020*/ 	.short	0x0004
        /*0022*/ 	.short	0x0020
        /*0024*/ 	.byte	0x00, 0xf5, 0x21, 0x00


	//----- nvinfo : EIATTR_KPARAM_INFO
	.align		4
.L_11:
        /*0028*/ 	.byte	0x04, 0x17
        /*002a*/ 	.short	(.L_13 - .L_12)
.L_12:
        /*002c*/ 	.word	0x00000000
        /*0030*/ 	.short	0x0003
        /*0032*/ 	.short	0x0018
        /*0034*/ 	.byte	0x00, 0xf5, 0x21, 0x00


	//----- nvinfo : EIATTR_KPARAM_INFO
	.align		4
.L_13:
        /*0038*/ 	.byte	0x04, 0x17
        /*003a*/ 	.short	(.L_15 - .L_14)
.L_14:
        /*003c*/ 	.word	0x00000000
        /*0040*/ 	.short	0x0002
        /*0042*/ 	.short	0x0010
        /*0044*/ 	.byte	0x00, 0xf5, 0x21, 0x00


	//----- nvinfo : EIATTR_KPARAM_INFO
	.align		4
.L_15:
        /*0048*/ 	.byte	0x04, 0x17
        /*004a*/ 	.short	(.L_17 - .L_16)
.L_16:
        /*004c*/ 	.word	0x00000000
        /*0050*/ 	.short	0x0001
        /*0052*/ 	.short	0x0008
        /*0054*/ 	.byte	0x00, 0xf5, 0x21, 0x00


	//----- nvinfo : EIATTR_KPARAM_INFO
	.align		4
.L_17:
        /*0058*/ 	.byte	0x04, 0x17
        /*005a*/ 	.short	(.L_19 - .L_18)
.L_18:
        /*005c*/ 	.word	0x00000000
        /*0060*/ 	.short	0x0000
        /*0062*/ 	.short	0x0000
        /*0064*/ 	.byte	0x00, 0xf5, 0x21, 0x00


	//----- nvinfo : EIATTR_SPARSE_MMA_MASK
	.align		4
.L_19:
        /*0068*/ 	.byte	0x03, 0x50
        /*006a*/ 	.short	0x0000


	//----- nvinfo : EIATTR_MAXREG_COUNT
	.align		4
        /*006c*/ 	.byte	0x03, 0x1b
        /*006e*/ 	.short	0x00ff


	//----- nvinfo : EIATTR_MERCURY_ISA_VERSION
	.align		4
        /*0070*/ 	.byte	0x03, 0x5f
        /*0072*/ 	.short	0x0101


	//----- nvinfo : EIATTR_VRC_CTA_INIT_COUNT
	.align		4
        /*0074*/ 	.byte	0x02, 0x4a
	.zero		1
	.zero		1


	//----- nvinfo : EIATTR_EXIT_INSTR_OFFSETS
	.align		4
        /*0078*/ 	.byte	0x04, 0x1c
        /*007a*/ 	.short	(.L_21 - .L_20)


	//   ....[0]....
.L_20:
        /*007c*/ 	.word	0x00000100


	//   ....[1]....
        /*0080*/ 	.word	0x00000510


	//   ....[2]....
        /*0084*/ 	.word	0x00000900


	//----- nvinfo : EIATTR_CRS_STACK_SIZE
	.align		4
.L_21:
        /*0088*/ 	.byte	0x04, 0x1e
        /*008a*/ 	.short	(.L_23 - .L_22)
.L_22:
        /*008c*/ 	.word	0x00000000


	//----- nvinfo : EIATTR_CBANK_PARAM_SIZE
	.align		4
.L_23:
        /*0090*/ 	.byte	0x03, 0x19
        /*0092*/ 	.short	0x0030


	//----- nvinfo : EIATTR_PARAM_CBANK
	.align		4
        /*0094*/ 	.byte	0x04, 0x0a
        /*0096*/ 	.short	(.L_25 - .L_24)
	.align		4
.L_24:
        /*0098*/ 	.word	index@(.nv.constant0._Z40BigBlockInitializationForPositionsKernelPdPiS0_S0_S_S0_)
        /*009c*/ 	.short	0x0380
        /*009e*/ 	.short	0x0030


	//----- nvinfo : EIATTR_SW_WAR
	.align		4
.L_25:
        /*00a0*/ 	.byte	0x04, 0x36
        /*00a2*/ 	.short	(.L_27 - .L_26)
.L_26:
        /*00a4*/ 	.word	0x00000008
.L_27:


//--------------------- .nv.callgraph             --------------------------
	.section	.nv.callgraph,"",@"SHT_CUDA_CALLGRAPH"
	.align	4
	.sectionentsize	8
	.align		4
        /*0000*/ 	.word	0x00000000
	.align		4
        /*0004*/ 	.word	0xffffffff
	.align		4
        /*0008*/ 	.word	0x00000000
	.align		4
        /*000c*/ 	.word	0xfffffffe
	.align		4
        /*0010*/ 	.word	0x00000000
	.align		4
        /*0014*/ 	.word	0xfffffffd
	.align		4
        /*0018*/ 	.word	0x00000000
	.align		4
        /*001c*/ 	.word	0xfffffffc


//--------------------- .text._Z40BigBlockInitializationForPositionsKernelPdPiS0_S0_S_S0_ --------------------------
	.section	.text._Z40BigBlockInitializationForPositionsKernelPdPiS0_S0_S_S0_,"ax",@progbits
	.align	128
        .global         _Z40BigBlockInitializationForPositionsKernelPdPiS0_S0_S_S0_
        .type           _Z40BigBlockInitializationForPositionsKernelPdPiS0_S0_S_S0_,@function
        .size           _Z40BigBlockInitializationForPositionsKernelPdPiS0_S0_S_S0_,(.L_x_5 - _Z40BigBlockInitializationForPositionsKernelPdPiS0_S0_S_S0_)
        .other          _Z40BigBlockInitializationForPositionsKernelPdPiS0_S0_S_S0_,@"STO_CUDA_ENTRY STV_DEFAULT"
_Z40BigBlockInitializationForPositionsKernelPdPiS0_S0_S_S0_:
.text._Z40BigBlockInitializationForPositionsKernelPdPiS0_S0_S_S0_:
[----:B------:R-:W-:Y:S01]  /*0000*/  LDC R1, c[0x0][0x37c] ;  /* 0x0000df00ff017b82 */ /* 0x000fe20000000800 */
[----:B------:R-:W0:Y:S07]  /*0010*/  S2R R5, SR_CTAID.X ;  /* 0x0000000000057919 */ /* 0x000e2e0000002500 */
[----:B------:R-:W0:Y:S01]  /*0020*/  LDC.64 R2, c[0x0][0x3a8] ;  /* 0x0000ea00ff027b82 */ /* 0x000e220000000a00 */
[----:B------:R-:W1:Y:S01]  /*0030*/  LDCU.64 UR4, c[0x0][0x358] ;  /* 0x00006b00ff0477ac */ /* 0x000e620008000a00 */
[----:B------:R-:W2:Y:S06]  /*0040*/  S2R R13, SR_TID.X ;  /* 0x00000000000d7919 */ /* 0x000eac0000002100 */
[----:B------:R-:W3:Y:S01]  /*0050*/  LDC.64 R6, c[0x0][0x398] ;  /* 0x0000e600ff067b82 */ /* 0x000ee20000000a00 */
[----:B0-----:R-:W-:-:S07]  /*0060*/  IMAD.WIDE.U32 R2, R5, 0x4, R2 ;  /* 0x0000000405027825 */ /* 0x001fce00078e0002 */
[----:B------:R-:W0:Y:S01]  /*0070*/  LDC.64 R4, c[0x0][0x390] ;  /* 0x0000e400ff047b82 */ /* 0x000e220000000a00 */
[----:B-1----:R-:W0:Y:S02]  /*0080*/  LDG.E R3, desc[UR4][R2.64] ;  /* 0x0000000402037981 */ /* 0x002e24000c1e1900 */
[----:B0-----:R-:W-:-:S05]  /*0090*/  IMAD.WIDE R4, R3, 0x4, R4 ;  /* 0x0000000403047825 */ /* 0x001fca00078e0204 */
[----:B------:R-:W4:Y:S04]  /*00a0*/  LDG.E R0, desc[UR4][R4.64] ;  /* 0x0000000404007981 */ /* 0x000f28000c1e1900 */
[----:B------:R-:W4:Y:S01]  /*00b0*/  LDG.E R9, desc[UR4][R4.64+0x4] ;  /* 0x0000040404097981 */ /* 0x000f22000c1e1900 */
[----:B---3--:R-:W-:-:S04]  /*00c0*/  IMAD.WIDE R6, R3, 0x4, R6 ;  /* 0x0000000403067825 */ /* 0x008fc800078e0206 */
[----:B----4-:R-:W-:-:S04]  /*00d0*/  IMAD.IADD R9, R9, 0x1, -R0 ;  /* 0x0000000109097824 */ /* 0x010fc800078e0a00 */
[----:B------:R-:W-:-:S05]  /*00e0*/  IMAD R10, R9, 0x3, RZ ;  /* 0x00000003090a7824 */ /* 0x000fca00078e02ff */
[----:B--2---:R-:W-:-:S13]  /*00f0*/  ISETP.GE.AND P0, PT, R13, R10, PT ;  /* 0x0000000a0d00720c */ /* 0x004fda0003f06270 */
[----:B------:R-:W-:Y:S05]  /*0100*/  @P0 EXIT ;  /* 0x000000000000094d */ /* 0x000fea0003800000 */
[----:B------:R0:W2:Y:S01]  /*0110*/  LDG.E R6, desc[UR4][R6.64] ;  /* 0x0000000406067981 */ /* 0x0000a2000c1e1900 */
[----:B------:R-:W1:Y:S01]  /*0120*/  LDC R11, c[0x0][0x360] ;  /* 0x0000d800ff0b7b82 */ /* 0x000e620000000800 */
[----:B------:R-:W3:Y:S01]  /*0130*/  LDCU.64 UR8, c[0x0][0x3a0] ;  /* 0x00007400ff0877ac */ /* 0x000ee20008000a00 */
[----:B------:R-:W-:Y:S01]  /*0140*/  BSSY.RECONVERGENT B0, `(.L_x_0) ;  /* 0x000003c000007945 */ /* 0x000fe20003800200 */
[----:B-1----:R-:W1:Y:S01]  /*0150*/  I2F.U32.RP R8, R11 ;  /* 0x0000000b00087306 */ /* 0x002e620000209000 */
[----:B------:R-:W-:Y:S01]  /*0160*/  IMAD.IADD R5, R13, 0x1, R11 ;  /* 0x000000010d057824 */ /* 0x000fe200078e020b */
[----:B------:R-:W-:-:S04]  /*0170*/  ISETP.NE.U32.AND P2, PT, R11, RZ, PT ;  /* 0x000000ff0b00720c */ /* 0x000fc80003f45070 */
[----:B------:R-:W-:Y:S02]  /*0180*/  ISETP.GE.U32.AND P0, PT, R5, R10, PT ;  /* 0x0000000a0500720c */ /* 0x000fe40003f06070 */
[----:B------:R-:W-:Y:S02]  /*0190*/  VIMNMX.U32 R4, PT, PT, R10, R5, !PT ;  /* 0x000000050a047248 */ /* 0x000fe40007fe0000 */
[----:B0-----:R-:W-:-:S04]  /*01a0*/  SEL R7, RZ, 0x1, P0 ;  /* 0x00000001ff077807 */ /* 0x001fc80000000000 */
[----:B------:R-:W-:Y:S01]  /*01b0*/  IADD3 R4, PT, PT, R4, -R5, -R7 ;  /* 0x8000000504047210 */ /* 0x000fe20007ffe807 */
[----:B-1----:R-:W0:Y:S02]  /*01c0*/  MUFU.RCP R8, R8 ;  /* 0x0000000800087308 */ /* 0x002e240000001000 */
[----:B0-----:R-:W-:-:S06]  /*01d0*/  VIADD R2, R8, 0xffffffe ;  /* 0x0ffffffe08027836 */ /* 0x001fcc0000000000 */
[----:B------:R0:W1:Y:S02]  /*01e0*/  F2I.FTZ.U32.TRUNC.NTZ R3, R2 ;  /* 0x0000000200037305 */ /* 0x000064000021f000 */
[----:B0-----:R-:W-:Y:S01]  /*01f0*/  HFMA2 R2, -RZ, RZ, 0, 0 ;  /* 0x00000000ff027431 */ /* 0x001fe200000001ff */
[----:B-1----:R-:W-:-:S05]  /*0200*/  IADD3 R12, PT, PT, RZ, -R3, RZ ;  /* 0x80000003ff0c7210 */ /* 0x002fca0007ffe0ff */
[----:B------:R-:W-:-:S04]  /*0210*/  IMAD R9, R12, R11, RZ ;  /* 0x0000000b0c097224 */ /* 0x000fc800078e02ff */
[----:B------:R-:W-:-:S06]  /*0220*/  IMAD.HI.U32 R3, R3, R9, R2 ;  /* 0x0000000903037227 */ /* 0x000fcc00078e0002 */
[----:B------:R-:W-:-:S04]  /*0230*/  IMAD.HI.U32 R8, R3, R4, RZ ;  /* 0x0000000403087227 */ /* 0x000fc800078e00ff */
[----:B------:R-:W-:-:S04]  /*0240*/  IMAD.MOV R2, RZ, RZ, -R8 ;  /* 0x000000ffff027224 */ /* 0x000fc800078e0a08 */
[----:B------:R-:W-:Y:S02]  /*0250*/  IMAD R4, R11, R2, R4 ;  /* 0x000000020b047224 */ /* 0x000fe400078e0204 */
[----:B------:R-:W0:Y:S03]  /*0260*/  LDC.64 R2, c[0x0][0x380] ;  /* 0x0000e000ff027b82 */ /* 0x000e260000000a00 */
[----:B------:R-:W-:-:S13]  /*0270*/  ISETP.GE.U32.AND P0, PT, R4, R11, PT ;  /* 0x0000000b0400720c */ /* 0x000fda0003f06070 */
[----:B------:R-:W-:Y:S01]  /*0280*/  @P0 IADD3 R4, PT, PT, R4, -R11, RZ ;  /* 0x8000000b04040210 */ /* 0x000fe20007ffe0ff */
[----:B------:R-:W-:-:S03]  /*0290*/  @P0 VIADD R8, R8, 0x1 ;  /* 0x0000000108080836 */ /* 0x000fc60000000000 */
[----:B------:R-:W-:Y:S02]  /*02a0*/  ISETP.GE.U32.AND P1, PT, R4, R11, PT ;  /* 0x0000000b0400720c */ /* 0x000fe40003f26070 */
[----:B------:R-:W1:Y:S11]  /*02b0*/  LDC.64 R4, c[0x0][0x388] ;  /* 0x0000e200ff047b82 */ /* 0x000e760000000a00 */
[----:B------:R-:W-:-:S02]  /*02c0*/  @P1 IADD3 R8, PT, PT, R8, 0x1, RZ ;  /* 0x0000000108081810 */ /* 0x000fc40007ffe0ff */
[----:B------:R-:W-:-:S05]  /*02d0*/  @!P2 LOP3.LUT R8, RZ, R11, RZ, 0x33, !PT ;  /* 0x0000000bff08a212 */ /* 0x000fca00078e33ff */
[----:B------:R-:W-:-:S05]  /*02e0*/  IMAD.IADD R14, R7, 0x1, R8 ;  /* 0x00000001070e7824 */ /* 0x000fca00078e0208 */
[C---:B------:R-:W-:Y:S02]  /*02f0*/  LOP3.LUT R7, R14.reuse, 0x3, RZ, 0xc0, !PT ;  /* 0x000000030e077812 */ /* 0x040fe400078ec0ff */
[----:B------:R-:W-:Y:S02]  /*0300*/  ISETP.GE.U32.AND P0, PT, R14, 0x3, PT ;  /* 0x000000030e00780c */ /* 0x000fe40003f06070 */
[----:B------:R-:W-:Y:S01]  /*0310*/  ISETP.NE.AND P1, PT, R7, 0x3, PT ;  /* 0x000000030700780c */ /* 0x000fe20003f25270 */
[----:B--2---:R-:W-:-:S05]  /*0320*/  IMAD R12, R6, 0x3, RZ ;  /* 0x00000003060c7824 */ /* 0x004fca00078e02ff */
[----:B------:R-:W-:-:S07]  /*0330*/  SHF.R.S32.HI R19, RZ, 0x1f, R12 ;  /* 0x0000001fff137819 */ /* 0x000fce000001140c */
[----:B01-3--:R-:W-:Y:S05]  /*0340*/  @!P1 BRA `(.L_x_1) ;  /* 0x00000000006c9947 */ /* 0x00bfea0003800000 */
[----:B------:R-:W0:Y:S01]  /*0350*/  LDCU.64 UR6, c[0x0][0x3a0] ;  /* 0x00007400ff0677ac */ /* 0x000e220008000a00 */
[----:B------:R-:W1:Y:S01]  /*0360*/  LDC.64 R6, c[0x0][0x380] ;  /* 0x0000e000ff067b82 */ /* 0x000e620000000a00 */
[----:B------:R-:W-:Y:S02]  /*0370*/  IADD3 R21, P1, PT, R12, R13, RZ ;  /* 0x0000000d0c157210 */ /* 0x000fe40007f3e0ff */
[----:B------:R-:W-:-:S03]  /*0380*/  IADD3 R14, PT, PT, R14, 0x1, RZ ;  /* 0x000000010e0e7810 */ /* 0x000fc60007ffe0ff */
[----:B------:R-:W-:Y:S01]  /*0390*/  IMAD.X R16, RZ, RZ, R19, P1 ;  /* 0x000000ffff107224 */ /* 0x000fe200008e0613 */
[----:B------:R-:W-:Y:S01]  /*03a0*/  LOP3.LUT R14, R14, 0x3, RZ, 0xc0, !PT ;  /* 0x000000030e0e7812 */ /* 0x000fe200078ec0ff */
[----:B------:R-:W2:Y:S03]  /*03b0*/  LDC.64 R8, c[0x0][0x388] ;  /* 0x0000e200ff087b82 */ /* 0x000ea60000000a00 */
[----:B------:R-:W-:Y:S02]  /*03c0*/  IADD3 R18, PT, PT, -R14, RZ, RZ ;  /* 0x000000ff0e127210 */ /* 0x000fe40007ffe1ff */
[----:B0-----:R-:W-:-:S04]  /*03d0*/  LEA R20, P2, R21, UR6, 0x3 ;  /* 0x0000000615147c11 */ /* 0x001fc8000f8418ff */
[----:B------:R-:W-:-:S09]  /*03e0*/  LEA.HI.X R21, R21, UR7, R16, 0x3, P2 ;  /* 0x0000000715157c11 */ /* 0x000fd200090f1c10 */
.L_x_2:
[----:B0-----:R-:W-:-:S05]  /*03f0*/  IMAD.HI.U32 R14, R13, -0x55555555, RZ ;  /* 0xaaaaaaab0d0e7827 */ /* 0x001fca00078e00ff */
[----:B------:R-:W-:-:S05]  /*0400*/  SHF.R.U32.HI R15, RZ, 0x1, R14 ;  /* 0x00000001ff0f7819 */ /* 0x000fca000001160e */
[----:B------:R-:W-:-:S04]  /*0410*/  IMAD.IADD R17, R0, 0x1, R15 ;  /* 0x0000000100117824 */ /* 0x000fc800078e020f */
[----:B--2---:R-:W-:-:S06]  /*0420*/  IMAD.WIDE R16, R17, 0x4, R8 ;  /* 0x0000000411107825 */ /* 0x004fcc00078e0208 */
[----:B------:R-:W2:Y:S02]  /*0430*/  LDG.E R16, desc[UR4][R16.64] ;  /* 0x0000000410107981 */ /* 0x000ea4000c1e1900 */
[----:B--2---:R-:W-:-:S04]  /*0440*/  IMAD R14, R16, 0x3, R13 ;  /* 0x00000003100e7824 */ /* 0x004fc800078e020d */
[----:B------:R-:W-:-:S04]  /*0450*/  IMAD R15, R15, -0x3, R14 ;  /* 0xfffffffd0f0f7824 */ /* 0x000fc800078e020e */
[----:B-1----:R-:W-:-:S06]  /*0460*/  IMAD.WIDE R14, R15, 0x8, R6 ;  /* 0x000000080f0e7825 */ /* 0x002fcc00078e0206 */
[----:B------:R-:W2:Y:S01]  /*0470*/  LDG.E.64 R14, desc[UR4][R14.64] ;  /* 0x000000040e0e7981 */ /* 0x000ea2000c1e1b00 */
[----:B------:R-:W-:Y:S01]  /*0480*/  MOV R16, R20 ;  /* 0x0000001400107202 */ /* 0x000fe20000000f00 */
[----:B------:R-:W-:Y:S01]  /*0490*/  IMAD.MOV.U32 R17, RZ, RZ, R21 ;  /* 0x000000ffff117224 */ /* 0x000fe200078e0015 */
[----:B------:R-:W-:Y:S01]  /*04a0*/  IADD3 R18, PT, PT, R18, 0x1, RZ ;  /* 0x0000000112127810 */ /* 0x000fe20007ffe0ff */
[C---:B------:R-:W-:Y:S02]  /*04b0*/  IMAD.IADD R13, R11.reuse, 0x1, R13 ;  /* 0x000000010b0d7824 */ /* 0x040fe400078e020d */
[----:B------:R-:W-:Y:S01]  /*04c0*/  IMAD.WIDE.U32 R20, R11, 0x8, R16 ;  /* 0x000000080b147825 */ /* 0x000fe200078e0010 */
[----:B------:R-:W-:Y:S01]  /*04d0*/  ISETP.NE.AND P1, PT, R18, RZ, PT ;  /* 0x000000ff1200720c */ /* 0x000fe20003f25270 */
[----:B--2---:R0:W-:-:S12]  /*04e0*/  STG.E.64 desc[UR4][R16.64], R14 ;  /* 0x0000000e10007986 */ /* 0x0041d8000c101b04 */
[----:B------:R-:W-:Y:S05]  /*04f0*/  @P1 BRA `(.L_x_2) ;  /* 0xfffffffc00bc1947 */ /* 0x000fea000383ffff */
.L_x_1:
[----:B------:R-:W-:Y:S05]  /*0500*/  BSYNC.RECONVERGENT B0 ;  /* 0x0000000000007941 */ /* 0x000fea0003800200 */
.L_x_0:
[----:B------:R-:W-:Y:S05]  /*0510*/  @!P0 EXIT ;  /* 0x000000000000894d */ /* 0x000fea0003800000 */
.L_x_3:
[----:B-1----:R-:W-:-:S05]  /*0520*/  IMAD.HI.U32 R6, R13, -0x55555555, RZ ;  /* 0xaaaaaaab0d067827 */ /* 0x002fca00078e00ff */
[----:B------:R-:W-:-:S04]  /*0530*/  SHF.R.U32.HI R6, RZ, 0x1, R6 ;  /* 0x00000001ff067819 */ /* 0x000fc80000011606 */
[----:B------:R-:W-:-:S05]  /*0540*/  IADD3 R9, PT, PT, R0, R6, RZ ;  /* 0x0000000600097210 */ /* 0x000fca0007ffe0ff */
[----:B------:R-:W-:-:S06]  /*0550*/  IMAD.WIDE R8, R9, 0x4, R4 ;  /* 0x0000000409087825 */ /* 0x000fcc00078e0204 */
[----:B------:R-:W2:Y:S01]  /*0560*/  LDG.E R9, desc[UR4][R8.64] ;  /* 0x0000000408097981 */ /* 0x000ea2000c1e1900 */
[--C-:B------:R-:W-:Y:S02]  /*0570*/  IMAD R6, R6, -0x3, R13.reuse ;  /* 0xfffffffd06067824 */ /* 0x100fe400078e020d */
[----:B0-----:R-:W-:-:S04]  /*0580*/  IMAD.IADD R15, R11, 0x1, R13 ;  /* 0x000000010b0f7824 */ /* 0x001fc800078e020d */
[----:B------:R-:W-:-:S04]  /*0590*/  IMAD.HI.U32 R14, R15, -0x55555555, RZ ;  /* 0xaaaaaaab0f0e7827 */ /* 0x000fc800078e00ff */
[----:B--2---:R-:W-:-:S04]  /*05a0*/  IMAD R7, R9, 0x3, R6 ;  /* 0x0000000309077824 */ /* 0x004fc800078e0206 */
[----:B------:R-:W-:-:S06]  /*05b0*/  IMAD.WIDE R6, R7, 0x8, R2 ;  /* 0x0000000807067825 */ /* 0x000fcc00078e0202 */
[----:B------:R-:W2:Y:S01]  /*05c0*/  LDG.E.64 R6, desc[UR4][R6.64] ;  /* 0x0000000406067981 */ /* 0x000ea2000c1e1b00 */
[----:B------:R-:W-:Y:S02]  /*05d0*/  IADD3 R13, P0, PT, R12, R13, RZ ;  /* 0x0000000d0c0d7210 */ /* 0x000fe40007f1e0ff */
[----:B------:R-:W-:Y:S02]  /*05e0*/  SHF.R.U32.HI R14, RZ, 0x1, R14 ;  /* 0x00000001ff0e7819 */ /* 0x000fe4000001160e */
[----:B------:R-:W-:Y:S02]  /*05f0*/  IADD3.X R18, PT, PT, RZ, R19, RZ, P0, !PT ;  /* 0x00000013ff127210 */ /* 0x000fe400007fe4ff */
[----:B------:R-:W-:Y:S01]  /*0600*/  LEA R16, P0, R13, UR8, 0x3 ;  /* 0x000000080d107c11 */ /* 0x000fe2000f8018ff */
[----:B------:R-:W-:-:S03]  /*0610*/  IMAD.IADD R21, R0, 0x1, R14 ;  /* 0x0000000100157824 */ /* 0x000fc600078e020e */
[----:B------:R-:W-:Y:S01]  /*0620*/  LEA.HI.X R17, R13, UR9, R18, 0x3, P0 ;  /* 0x000000090d117c11 */ /* 0x000fe200080f1c12 */
[----:B------:R-:W-:-:S04]  /*0630*/  IMAD.WIDE R20, R21, 0x4, R4 ;  /* 0x0000000415147825 */ /* 0x000fc800078e0204 */
[----:B--2---:R0:W-:Y:S04]  /*0640*/  STG.E.64 desc[UR4][R16.64], R6 ;  /* 0x0000000610007986 */ /* 0x0041e8000c101b04 */
[----:B------:R-:W2:Y:S01]  /*0650*/  LDG.E R21, desc[UR4][R20.64] ;  /* 0x0000000414157981 */ /* 0x000ea2000c1e1900 */
[----:B------:R-:W-:-:S04]  /*0660*/  IMAD R14, R14, -0x3, R15 ;  /* 0xfffffffd0e0e7824 */ /* 0x000fc800078e020f */
[----:B--2---:R-:W-:-:S04]  /*0670*/  IMAD R9, R21, 0x3, R14 ;  /* 0x0000000315097824 */ /* 0x004fc800078e020e */
[----:B------:R-:W-:-:S06]  /*0680*/  IMAD.WIDE R8, R9, 0x8, R2 ;  /* 0x0000000809087825 */ /* 0x000fcc00078e0202 */
[----:B------:R-:W2:Y:S01]  /*0690*/  LDG.E.64 R8, desc[UR4][R8.64] ;  /* 0x0000000408087981 */ /* 0x000ea2000c1e1b00 */
[----:B------:R-:W-:Y:S02]  /*06a0*/  IADD3 R14, PT, PT, R15, R11, RZ ;  /* 0x0000000b0f0e7210 */ /* 0x000fe40007ffe0ff */
[----:B------:R-:W-:-:S03]  /*06b0*/  IADD3 R15, P0, PT, R12, R15, RZ ;  /* 0x0000000f0c0f7210 */ /* 0x000fc60007f1e0ff */
[----:B------:R-:W-:-:S04]  /*06c0*/  IMAD.HI.U32 R13, R14, -0x55555555, RZ ;  /* 0xaaaaaaab0e0d7827 */ /* 0x000fc800078e00ff */
[----:B------:R-:W-:Y:S01]  /*06d0*/  IMAD.X R18, RZ, RZ, R19, P0 ;  /* 0x000000ffff127224 */ /* 0x000fe200000e0613 */
[----:B------:R-:W-:Y:S02]  /*06e0*/  SHF.R.U32.HI R13, RZ, 0x1, R13 ;  /* 0x00000001ff0d7819 */ /* 0x000fe4000001160d */
[C---:B0-----:R-:W-:Y:S02]  /*06f0*/  LEA R16, P0, R15.reuse, UR8, 0x3 ;  /* 0x000000080f107c11 */ /* 0x041fe4000f8018ff */
[----:B------:R-:W-:Y:S02]  /*0700*/  IADD3 R21, PT, PT, R0, R13, RZ ;  /* 0x0000000d00157210 */ /* 0x000fe40007ffe0ff */
[----:B------:R-:W-:-:S03]  /*0710*/  LEA.HI.X R17, R15, UR9, R18, 0x3, P0 ;  /* 0x000000090f117c11 */ /* 0x000fc600080f1c12 */
[----:B------:R-:W-:Y:S02]  /*0720*/  IMAD.WIDE R20, R21, 0x4, R4 ;  /* 0x0000000415147825 */ /* 0x000fe400078e0204 */
[----:B--2---:R0:W-:Y:S04]  /*0730*/  STG.E.64 desc[UR4][R16.64], R8 ;  /* 0x0000000810007986 */ /* 0x0041e8000c101b04 */
[----:B------:R-:W2:Y:S01]  /*0740*/  LDG.E R20, desc[UR4][R20.64] ;  /* 0x0000000414147981 */ /* 0x000ea2000c1e1900 */
[----:B------:R-:W-:-:S04]  /*0750*/  IMAD R13, R13, -0x3, R14 ;  /* 0xfffffffd0d0d7824 */ /* 0x000fc800078e020e */
[----:B--2---:R-:W-:-:S04]  /*0760*/  IMAD R7, R20, 0x3, R13 ;  /* 0x0000000314077824 */ /* 0x004fc800078e020d */
[----:B------:R-:W-:-:S06]  /*0770*/  IMAD.WIDE R6, R7, 0x8, R2 ;  /* 0x0000000807067825 */ /* 0x000fcc00078e0202 */
[----:B------:R-:W2:Y:S01]  /*0780*/  LDG.E.64 R6, desc[UR4][R6.64] ;  /* 0x0000000406067981 */ /* 0x000ea2000c1e1b00 */
[----:B------:R-:W-:Y:S01]  /*0790*/  IMAD.IADD R13, R14, 0x1, R11 ;  /* 0x000000010e0d7824 */ /* 0x000fe200078e020b */
[----:B------:R-:W-:-:S03]  /*07a0*/  IADD3 R14, P0, PT, R12, R14, RZ ;  /* 0x0000000e0c0e7210 */ /* 0x000fc60007f1e0ff */
[----:B------:R-:W-:Y:S01]  /*07b0*/  IMAD.HI.U32 R15, R13, -0x55555555, RZ ;  /* 0xaaaaaaab0d0f7827 */ /* 0x000fe200078e00ff */
[----:B------:R-:W-:Y:S02]  /*07c0*/  IADD3.X R23, PT, PT, RZ, R19, RZ, P0, !PT ;  /* 0x00000013ff177210 */ /* 0x000fe400007fe4ff */
[C---:B0-----:R-:W-:Y:S02]  /*07d0*/  LEA R8, P0, R14.reuse, UR8, 0x3 ;  /* 0x000000080e087c11 */ /* 0x041fe4000f8018ff */
[----:B------:R-:W-:Y:S02]  /*07e0*/  SHF.R.U32.HI R18, RZ, 0x1, R15 ;  /* 0x00000001ff127819 */ /* 0x000fe4000001160f */
[----:B------:R-:W-:-:S03]  /*07f0*/  LEA.HI.X R9, R14, UR9, R23, 0x3, P0 ;  /* 0x000000090e097c11 */ /* 0x000fc600080f1c17 */
[----:B------:R-:W-:-:S04]  /*0800*/  IMAD.IADD R15, R0, 0x1, R18 ;  /* 0x00000001000f7824 */ /* 0x000fc800078e0212 */
[----:B------:R-:W-:Y:S01]  /*0810*/  IMAD.WIDE R14, R15, 0x4, R4 ;  /* 0x000000040f0e7825 */ /* 0x000fe200078e0204 */
[----:B--2---:R1:W-:Y:S05]  /*0820*/  STG.E.64 desc[UR4][R8.64], R6 ;  /* 0x0000000608007986 */ /* 0x0043ea000c101b04 */
[----:B------:R-:W2:Y:S01]  /*0830*/  LDG.E R15, desc[UR4][R14.64] ;  /* 0x000000040e0f7981 */ /* 0x000ea2000c1e1900 */
[----:B------:R-:W-:-:S04]  /*0840*/  IMAD R18, R18, -0x3, R13 ;  /* 0xfffffffd12127824 */ /* 0x000fc800078e020d */
[----:B--2---:R-:W-:-:S04]  /*0850*/  IMAD R17, R15, 0x3, R18 ;  /* 0x000000030f117824 */ /* 0x004fc800078e0212 */
[----:B------:R-:W-:-:S06]  /*0860*/  IMAD.WIDE R16, R17, 0x8, R2 ;  /* 0x0000000811107825 */ /* 0x000fcc00078e0202 */
[----:B------:R-:W2:Y:S01]  /*0870*/  LDG.E.64 R16, desc[UR4][R16.64] ;  /* 0x0000000410107981 */ /* 0x000ea2000c1e1b00 */
[----:B------:R-:W-:Y:S02]  /*0880*/  IADD3 R18, P0, PT, R12, R13, RZ ;  /* 0x0000000d0c127210 */ /* 0x000fe40007f1e0ff */
[----:B------:R-:W-:Y:S02]  /*0890*/  IADD3 R13, PT, PT, R13, R11, RZ ;  /* 0x0000000b0d0d7210 */ /* 0x000fe40007ffe0ff */
[----:B------:R-:W-:Y:S02]  /*08a0*/  IADD3.X R21, PT, PT, RZ, R19, RZ, P0, !PT ;  /* 0x00000013ff157210 */ /* 0x000fe400007fe4ff */
[----:B------:R-:W-:-:S04]  /*08b0*/  LEA R20, P0, R18, UR8, 0x3 ;  /* 0x0000000812147c11 */ /* 0x000fc8000f8018ff */
[----:B------:R-:W-:Y:S02]  /*08c0*/  LEA.HI.X R21, R18, UR9, R21, 0x3, P0 ;  /* 0x0000000912157c11 */ /* 0x000fe400080f1c15 */
[----:B------:R-:W-:-:S03]  /*08d0*/  ISETP.GE.AND P0, PT, R13, R10, PT ;  /* 0x0000000a0d00720c */ /* 0x000fc60003f06270 */
[----:B--2---:R1:W-:Y:S10]  /*08e0*/  STG.E.64 desc[UR4][R20.64], R16 ;  /* 0x0000001014007986 */ /* 0x0043f4000c101b04 */
[----:B------:R-:W-:Y:S05]  /*08f0*/  @!P0 BRA `(.L_x_3) ;  /* 0xfffffffc00088947 */ /* 0x000fea000383ffff */
[----:B------:R-:W-:Y:S05]  /*0900*/  EXIT ;  /* 0x000000000000794d */ /* 0x000fea0003800000 */
.L_x_4:
[----:B------:R-:W-:-:S00]  /*0910*/  BRA `(.L_x_4) ;  /* 0xfffffffc00fc7947 */ /* 0x000fc0000383ffff */
[----:B------:R-:W-:-:S00]  /*0920*/  NOP ;  /* 0x0000000000007918 */ /* 0x000fc00000000000 */
        /* <DEDUP_REMOVED lines=13> */
.L_x_5:


//--------------------- .nv.shared.reserved.0     --------------------------
	.section	.nv.shared.reserved.0,"aw",@nobits
	.weak		__nv_reservedSMEM_offset_0_alias
	.size		__nv_reservedSMEM_offset_0_alias, 0, 64
	.other		__nv_reservedSMEM_offset_0_alias,@"STO_CUDA_RESERVED_SHARED STV_DEFAULT"
__nv_reservedSMEM_offset_0_alias:
	.zero		0
	.zero		64


//--------------------- .nv.constant0._Z40BigBlockInitializationForPositionsKernelPdPiS0_S0_S_S0_ --------------------------
	.section	.nv.constant0._Z40BigBlockInitializationForPositionsKernelPdPiS0_S0_S_S0_,"a",@progbits
	.sectionflags	@""
	.align	4
.nv.constant0._Z40BigBlockInitializationForPositionsKernelPdPiS0_S0_S_S0_:
	.zero		944


//--------------------- SYMBOLS --------------------------

	.type		.nv.reservedSmem.offset0,@object
	.size		.nv.reservedSmem.offset0,0x4
